	.headerflags	@"EF_CUDA_TEXMODE_UNIFIED EF_CUDA_64BIT_ADDRESS EF_CUDA_ACCELERATORS EF_CUDA_SM90 EF_CUDA_VIRTUAL_SM(EF_CUDA_SM90)"
	.elftype	@"ET_EXEC"


//--------------------- .nv.info                  --------------------------
	.section	.nv.info,"",@"SHT_CUDA_INFO"
	.align	4


	//----- nvinfo : EIATTR_REGCOUNT
	.align		4
        /*0000*/ 	.byte	0x04, 0x2f
        /*0002*/ 	.short	(.L_3 - .L_2)
	.align		4
.L_2:
        /*0004*/ 	.word	index@(triton_poi_fused__native_batch_norm_legit_no_training_convolution_hardtanh_0)
        /*0008*/ 	.word	0x0000001c


	//----- nvinfo : EIATTR_MIN_STACK_SIZE
	.align		4
.L_3:
        /*000c*/ 	.byte	0x04, 0x12
        /*000e*/ 	.short	(.L_5 - .L_4)
	.align		4
.L_4:
        /*0010*/ 	.word	index@(triton_poi_fused__native_batch_norm_legit_no_training_convolution_hardtanh_0)
        /*0014*/ 	.word	0x00000000


	//----- nvinfo : EIATTR_FRAME_SIZE
	.align		4
.L_5:
        /*0018*/ 	.byte	0x04, 0x11
        /*001a*/ 	.short	(.L_7 - .L_6)
	.align		4
.L_6:
        /*001c*/ 	.word	index@(triton_poi_fused__native_batch_norm_legit_no_training_convolution_hardtanh_0)
        /*0020*/ 	.word	0x00000000


	//----- nvinfo : EIATTR_MIN_STACK_SIZE
	.align		4
.L_7:
        /*0024*/ 	.byte	0x04, 0x12
        /*0026*/ 	.short	(.L_9 - .L_8)
	.align		4
.L_8:
        /*0028*/ 	.word	index@(triton_poi_fused__native_batch_norm_legit_no_training_convolution_hardtanh_0)
        /*002c*/ 	.word	0x00000000
.L_9:


//--------------------- .nv.info.triton_poi_fused__native_batch_norm_legit_no_training_convolution_hardtanh_0 --------------------------
	.section	.nv.info.triton_poi_fused__native_batch_norm_legit_no_training_convolution_hardtanh_0,"",@"SHT_CUDA_INFO"
	.sectionflags	@""
	.align	4


	//----- nvinfo : EIATTR_CUDA_API_VERSION
	.align		4
        /*0000*/ 	.byte	0x04, 0x37
        /*0002*/ 	.short	(.L_11 - .L_10)
.L_10:
        /*0004*/ 	.word	0x0000007c


	//----- nvinfo : EIATTR_KPARAM_INFO
	.align		4
.L_11:
        /*0008*/ 	.byte	0x04, 0x17
        /*000a*/ 	.short	(.L_13 - .L_12)
.L_12:
        /*000c*/ 	.word	0x00000000
        /*0010*/ 	.short	0x0007
        /*0012*/ 	.short	0x0038
        /*0014*/ 	.byte	0x00, 0xf0, 0x11, 0x00


	//----- nvinfo : EIATTR_KPARAM_INFO
	.align		4
.L_13:
        /*0018*/ 	.byte	0x04, 0x17
        /*001a*/ 	.short	(.L_15 - .L_14)
.L_14:
        /*001c*/ 	.word	0x00000000
        /*0020*/ 	.short	0x0006
        /*0022*/ 	.short	0x0030
        /*0024*/ 	.byte	0x00, 0xf4, 0x21, 0x00


	//----- nvinfo : EIATTR_KPARAM_INFO
	.align		4
.L_15:
        /*0028*/ 	.byte	0x04, 0x17
        /*002a*/ 	.short	(.L_17 - .L_16)
.L_16:
        /*002c*/ 	.word	0x00000000
        /*0030*/ 	.short	0x0005
        /*0032*/ 	.short	0x0028
        /*0034*/ 	.byte	0x00, 0xf4, 0x21, 0x00


	//----- nvinfo : EIATTR_KPARAM_INFO
	.align		4
.L_17:
        /*0038*/ 	.byte	0x04, 0x17
        /*003a*/ 	.short	(.L_19 - .L_18)
.L_18:
        /*003c*/ 	.word	0x00000000
        /*0040*/ 	.short	0x0004
        /*0042*/ 	.short	0x0020
        /*0044*/ 	.byte	0x00, 0xf4, 0x21, 0x00


	//----- nvinfo : EIATTR_KPARAM_INFO
	.align		4
.L_19:
        /*0048*/ 	.byte	0x04, 0x17
        /*004a*/ 	.short	(.L_21 - .L_20)
.L_20:
        /*004c*/ 	.word	0x00000000
        /*0050*/ 	.short	0x0003
        /*0052*/ 	.short	0x0018
        /*0054*/ 	.byte	0x00, 0xf4, 0x21, 0x00


	//----- nvinfo : EIATTR_KPARAM_INFO
	.align		4
.L_21:
        /*0058*/ 	.byte	0x04, 0x17
        /*005a*/ 	.short	(.L_23 - .L_22)
.L_22:
        /*005c*/ 	.word	0x00000000
        /*0060*/ 	.short	0x0002
        /*0062*/ 	.short	0x0010
        /*0064*/ 	.byte	0x00, 0xf4, 0x21, 0x00


	//----- nvinfo : EIATTR_KPARAM_INFO
	.align		4
.L_23:
        /*0068*/ 	.byte	0x04, 0x17
        /*006a*/ 	.short	(.L_25 - .L_24)
.L_24:
        /*006c*/ 	.word	0x00000000
        /*0070*/ 	.short	0x0001
        /*0072*/ 	.short	0x0008
        /*0074*/ 	.byte	0x00, 0xf4, 0x21, 0x00


	//----- nvinfo : EIATTR_KPARAM_INFO
	.align		4
.L_25:
        /*0078*/ 	.byte	0x04, 0x17
        /*007a*/ 	.short	(.L_27 - .L_26)
.L_26:
        /*007c*/ 	.word	0x00000000
        /*0080*/ 	.short	0x0000
        /*0082*/ 	.short	0x0000
        /*0084*/ 	.byte	0x00, 0xf4, 0x21, 0x00


	//----- nvinfo : EIATTR_SPARSE_MMA_MASK
	.align		4
.L_27:
        /*0088*/ 	.byte	0x03, 0x50
        /*008a*/ 	.short	0x0000


	//----- nvinfo : EIATTR_MAXREG_COUNT
	.align		4
        /*008c*/ 	.byte	0x03, 0x1b
        /*008e*/ 	.short	0x00ff


	//----- nvinfo : EIATTR_EXIT_INSTR_OFFSETS
	.align		4
        /*0090*/ 	.byte	0x04, 0x1c
        /*0092*/ 	.short	(.L_29 - .L_28)


	//   ....[0]....
.L_28:
        /*0094*/ 	.word	0x00000590


	//   ....[1]....
        /*0098*/ 	.word	0x000005b0


	//----- nvinfo : EIATTR_REQNTID
	.align		4
.L_29:
        /*009c*/ 	.byte	0x04, 0x10
        /*009e*/ 	.short	(.L_31 - .L_30)
.L_30:
        /*00a0*/ 	.word	0x00000080
        /*00a4*/ 	.word	0x00000001
        /*00a8*/ 	.word	0x00000001


	//----- nvinfo : EIATTR_CBANK_PARAM_SIZE
	.align		4
.L_31:
        /*00ac*/ 	.byte	0x03, 0x19
        /*00ae*/ 	.short	0x003c


	//----- nvinfo : EIATTR_PARAM_CBANK
	.align		4
        /*00b0*/ 	.byte	0x04, 0x0a
        /*00b2*/ 	.short	(.L_33 - .L_32)
	.align		4
.L_32:
        /*00b4*/ 	.word	index@(.nv.constant0.triton_poi_fused__native_batch_norm_legit_no_training_convolution_hardtanh_0)
        /*00b8*/ 	.short	0x0210
        /*00ba*/ 	.short	0x003c


	//----- nvinfo : EIATTR_SW_WAR
	.align		4
.L_33:
        /*00bc*/ 	.byte	0x04, 0x36
        /*00be*/ 	.short	(.L_35 - .L_34)
.L_34:
        /*00c0*/ 	.word	0x00000008
.L_35:


//--------------------- .nv.callgraph             --------------------------
	.section	.nv.callgraph,"",@"SHT_CUDA_CALLGRAPH"
	.align	4
	.sectionentsize	8
	.align		4
        /*0000*/ 	.word	0x00000000
	.align		4
        /*0004*/ 	.word	0xffffffff
	.align		4
        /*0008*/ 	.word	0x00000000
	.align		4
        /*000c*/ 	.word	0xfffffffe
	.align		4
        /*0010*/ 	.word	0x00000000
	.align		4
        /*0014*/ 	.word	0xfffffffd
	.align		4
        /*0018*/ 	.word	0x00000000
	.align		4
        /*001c*/ 	.word	0xfffffffc


//--------------------- .nv.constant4             --------------------------
	.section	.nv.constant4,"a",@progbits
	.align	8
	.align		8
.nv.constant4:
        /*0000*/ 	.dword	_$_str
	.align		8
        /*0008*/ 	.dword	_$_str_$_2


//--------------------- .text.triton_poi_fused__native_batch_norm_legit_no_training_convolution_hardtanh_0 --------------------------
	.section	.text.triton_poi_fused__native_batch_norm_legit_no_training_convolution_hardtanh_0,"ax",@progbits
	.align	128
        .global         triton_poi_fused__native_batch_norm_legit_no_training_convolution_hardtanh_0
        .type           triton_poi_fused__native_batch_norm_legit_no_training_convolution_hardtanh_0,@function
        .size           triton_poi_fused__native_batch_norm_legit_no_training_convolution_hardtanh_0,(.L_x_1 - triton_poi_fused__native_batch_norm_legit_no_training_convolution_hardtanh_0)
        .other          triton_poi_fused__native_batch_norm_legit_no_training_convolution_hardtanh_0,@"STO_CUDA_ENTRY STV_DEFAULT"
triton_poi_fused__native_batch_norm_legit_no_training_convolution_hardtanh_0:
.text.triton_poi_fused__native_batch_norm_legit_no_training_convolution_hardtanh_0:
[----:B------:R-:W0:Y:S01]  /*0000*/  LDC R1, c[0x0][0x28] ;  /* 0x00000a00ff017b82 */ /* 0x000e220000000800 */
[----:B------:R-:W1:Y:S07]  /*0010*/  S2R R0, SR_TID.X ;  /* 0x0000000000007919 */ /* 0x000e6e0000002100 */
[----:B------:R-:W2:Y:S01]  /*0020*/  LDC.64 R16, c[0x0][0x228] ;  /* 0x00008a00ff107b82 */ /* 0x000ea20000000a00 */
[----:B------:R-:W-:Y:S01]  /*0030*/  IMAD.MOV.U32 R14, RZ, RZ, RZ ;  /* 0x000000ffff0e7224 */ /* 0x000fe200078e00ff */
[----:B------:R-:W-:Y:S01]  /*0040*/  CS2R R12, SRZ ;  /* 0x00000000000c7805 */ /* 0x000fe2000001ff00 */
[----:B------:R-:W3:Y:S01]  /*0050*/  S2R R5, SR_CTAID.X ;  /* 0x0000000000057919 */ /* 0x000ee20000002500 */
[----:B------:R-:W-:-:S04]  /*0060*/  ULDC.64 UR4, c[0x0][0x208] ;  /* 0x0000820000047ab9 */ /* 0x000fc80000000a00 */
[----:B------:R-:W4:Y:S08]  /*0070*/  LDC.64 R20, c[0x0][0x218] ;  /* 0x00008600ff147b82 */ /* 0x000f300000000a00 */
[----:B------:R-:W5:Y:S08]  /*0080*/  LDC.64 R18, c[0x0][0x220] ;  /* 0x00008800ff127b82 */ /* 0x000f700000000a00 */
[----:B------:R-:W2:Y:S01]  /*0090*/  LDC.64 R8, c[0x0][0x230] ;  /* 0x00008c00ff087b82 */ /* 0x000ea20000000a00 */
[----:B-1----:R-:W-:-:S07]  /*00a0*/  IMAD.SHL.U32 R0, R0, 0x2, RZ ;  /* 0x0000000200007824 */ /* 0x002fce00078e00ff */
[----:B------:R-:W1:Y:S01]  /*00b0*/  LDC.64 R6, c[0x0][0x238] ;  /* 0x00008e00ff067b82 */ /* 0x000e620000000a00 */
[----:B---3--:R-:W-:Y:S02]  /*00c0*/  SHF.R.S32.HI R3, RZ, 0x17, R5 ;  /* 0x00000017ff037819 */ /* 0x008fe40000011405 */
[----:B------:R-:W-:Y:S02]  /*00d0*/  LOP3.LUT R0, R0, 0xfe, RZ, 0xc0, !PT ;  /* 0x000000fe00007812 */ /* 0x000fe400078ec0ff */
[----:B------:R-:W-:Y:S02]  /*00e0*/  SGXT R3, R3, 0x1 ;  /* 0x000000010303781a */ /* 0x000fe40000000200 */
[----:B------:R-:W-:-:S04]  /*00f0*/  LEA R0, R5, R0, 0x8 ;  /* 0x0000000005007211 */ /* 0x000fc800078e40ff */
[----:B------:R-:W-:Y:S02]  /*0100*/  LEA.HI R3, R3, R0, RZ, 0x4 ;  /* 0x0000000003037211 */ /* 0x000fe400078f20ff */
[----:B------:R-:W-:Y:S02]  /*0110*/  ISETP.GE.AND P0, PT, R0, 0x600, PT ;  /* 0x000006000000780c */ /* 0x000fe40003f06270 */
[----:B------:R-:W-:-:S05]  /*0120*/  SHF.R.S32.HI R3, RZ, 0x4, R3 ;  /* 0x00000004ff037819 */ /* 0x000fca0000011403 */
[----:B------:R-:W-:-:S05]  /*0130*/  IMAD.HI R2, R3, 0x2aaaaaab, RZ ;  /* 0x2aaaaaab03027827 */ /* 0x000fca00078e02ff */
[----:B------:R-:W-:-:S04]  /*0140*/  SHF.R.U32.HI R5, RZ, 0x1f, R2 ;  /* 0x0000001fff057819 */ /* 0x000fc80000011602 */
[----:B------:R-:W-:Y:S02]  /*0150*/  LEA.HI R2, R2, R5, RZ, 0x1e ;  /* 0x0000000502027211 */ /* 0x000fe400078ff0ff */
[----:B------:R-:W3:Y:S03]  /*0160*/  LDC.64 R4, c[0x0][0x210] ;  /* 0x00008400ff047b82 */ /* 0x000ee60000000a00 */
[----:B------:R-:W-:-:S04]  /*0170*/  IMAD R15, R2, -0x18, R3 ;  /* 0xffffffe8020f7824 */ /* 0x000fc800078e0203 */
[----:B--2---:R-:W-:-:S05]  /*0180*/  IMAD.WIDE R16, R15, 0x4, R16 ;  /* 0x000000040f107825 */ /* 0x004fca00078e0210 */
[----:B------:R-:W2:Y:S04]  /*0190*/  @!P0 LDG.E.EL R14, desc[UR4][R16.64] ;  /* 0x00000004100e8981 */ /* 0x000ea8000c2e1900 */
[----:B------:R4:W2:Y:S01]  /*01a0*/  @!P0 LDG.E.EL R12, desc[UR4][R16.64] ;  /* 0x00000004100c8981 */ /* 0x0008a2000c2e1900 */
[----:B------:R-:W-:Y:S02]  /*01b0*/  CS2R R10, SRZ ;  /* 0x00000000000a7805 */ /* 0x000fe4000001ff00 */
[----:B------:R-:W-:Y:S01]  /*01c0*/  CS2R R2, SRZ ;  /* 0x0000000000027805 */ /* 0x000fe2000001ff00 */
[----:B-----5:R-:W-:Y:S01]  /*01d0*/  IMAD.WIDE R24, R15, 0x4, R18 ;  /* 0x000000040f187825 */ /* 0x020fe200078e0212 */
[----:B------:R-:W-:-:S03]  /*01e0*/  CS2R R18, SRZ ;  /* 0x0000000000127805 */ /* 0x000fc6000001ff00 */
[----:B---3--:R-:W-:Y:S01]  /*01f0*/  IMAD.WIDE R4, R0, 0x4, R4 ;  /* 0x0000000400047825 */ /* 0x008fe200078e0204 */
[----:B------:R-:W-:Y:S01]  /*0200*/  HFMA2.MMA R22, -RZ, RZ, 0, 0 ;  /* 0x00000000ff167435 */ /* 0x000fe200000001ff */
[----:B------:R-:W3:Y:S02]  /*0210*/  @!P0 LDG.E.EL R11, desc[UR4][R24.64] ;  /* 0x00000004180b8981 */ /* 0x000ee4000c2e1900 */
[C---:B----4-:R-:W-:Y:S02]  /*0220*/  IMAD.WIDE R16, R15.reuse, 0x4, R20 ;  /* 0x000000040f107825 */ /* 0x050fe400078e0214 */
[----:B------:R-:W4:Y:S04]  /*0230*/  @!P0 LDG.E.64 R2, desc[UR4][R4.64] ;  /* 0x0000000404028981 */ /* 0x000f28000c1e1b00 */
[----:B------:R-:W4:Y:S04]  /*0240*/  @!P0 LDG.E.EL R13, desc[UR4][R16.64] ;  /* 0x00000004100d8981 */ /* 0x000f28000c2e1900 */
[----:B------:R-:W5:Y:S01]  /*0250*/  @!P0 LDG.E.EL R10, desc[UR4][R16.64] ;  /* 0x00000004100a8981 */ /* 0x000f62000c2e1900 */
[----:B0-----:R-:W-:Y:S01]  /*0260*/  IMAD.WIDE R8, R15, 0x4, R8 ;  /* 0x000000040f087825 */ /* 0x001fe200078e0208 */
[----:B------:R-:W-:-:S02]  /*0270*/  MOV R20, RZ ;  /* 0x000000ff00147202 */ /* 0x000fc40000000f00 */
[----:B------:R-:W3:Y:S01]  /*0280*/  @!P0 LDG.E.EL R18, desc[UR4][R24.64] ;  /* 0x0000000418128981 */ /* 0x000ee2000c2e1900 */
[----:B-1----:R-:W-:-:S03]  /*0290*/  IMAD.WIDE R6, R15, 0x4, R6 ;  /* 0x000000040f067825 */ /* 0x002fc600078e0206 */
[----:B------:R-:W3:Y:S01]  /*02a0*/  @!P0 LDG.E.EL R22, desc[UR4][R8.64] ;  /* 0x0000000408168981 */ /* 0x000ee2000c2e1900 */
[----:B------:R-:W-:-:S03]  /*02b0*/  IMAD.MOV.U32 R15, RZ, RZ, RZ ;  /* 0x000000ffff0f7224 */ /* 0x000fc600078e00ff */
[----:B------:R-:W3:Y:S04]  /*02c0*/  @!P0 LDG.E.EL R19, desc[UR4][R6.64] ;  /* 0x0000000406138981 */ /* 0x000ee8000c2e1900 */
[----:B------:R0:W3:Y:S04]  /*02d0*/  @!P0 LDG.E.EL R15, desc[UR4][R8.64] ;  /* 0x00000004080f8981 */ /* 0x0000e8000c2e1900 */
[----:B------:R1:W3:Y:S01]  /*02e0*/  @!P0 LDG.E.EL R20, desc[UR4][R6.64] ;  /* 0x0000000406148981 */ /* 0x0002e2000c2e1900 */
[----:B0-----:R-:W-:Y:S02]  /*02f0*/  IMAD.MOV.U32 R8, RZ, RZ, 0x3e800000 ;  /* 0x3e800000ff087424 */ /* 0x001fe400078e00ff */
[----:B--2---:R-:W-:Y:S01]  /*0300*/  FADD R14, R14, 9.9999997473787516356e-06 ;  /* 0x3727c5ac0e0e7421 */ /* 0x004fe20000000000 */
[----:B------:R-:W-:-:S03]  /*0310*/  FADD R12, R12, 9.9999997473787516356e-06 ;  /* 0x3727c5ac0c0c7421 */ /* 0x000fc60000000000 */
[----:B------:R-:W0:Y:S08]  /*0320*/  MUFU.SQRT R16, R14 ;  /* 0x0000000e00107308 */ /* 0x000e300000002000 */
[----:B------:R-:W2:Y:S01]  /*0330*/  MUFU.SQRT R17, R12 ;  /* 0x0000000c00117308 */ /* 0x000ea20000002000 */
[C---:B0-----:R-:W-:Y:S02]  /*0340*/  FSETP.GT.AND P1, PT, R16.reuse, 8.50705917302346158658e+37, PT ;  /* 0x7e8000001000780b */ /* 0x041fe40003f24000 */
[----:B------:R-:W-:-:S02]  /*0350*/  FSETP.GEU.AND P3, PT, R16, 1.175494350822287508e-38, PT ;  /* 0x008000001000780b */ /* 0x000fc40003f6e000 */
[C---:B--2---:R-:W-:Y:S02]  /*0360*/  FSETP.GT.AND P2, PT, R17.reuse, 8.50705917302346158658e+37, PT ;  /* 0x7e8000001100780b */ /* 0x044fe40003f44000 */
[----:B------:R-:W-:-:S07]  /*0370*/  FSETP.GEU.AND P4, PT, R17, 1.175494350822287508e-38, PT ;  /* 0x008000001100780b */ /* 0x000fce0003f8e000 */
[----:B------:R-:W-:-:S04]  /*0380*/  @P1 FMUL R16, R16, 0.25 ;  /* 0x3e80000010101820 */ /* 0x000fc80000400000 */
[----:B------:R-:W-:Y:S01]  /*0390*/  @!P3 FMUL R16, R16, 16777216 ;  /* 0x4b8000001010b820 */ /* 0x000fe20000400000 */
[----:B------:R-:W-:-:S04]  /*03a0*/  @P2 FMUL R17, R17, 0.25 ;  /* 0x3e80000011112820 */ /* 0x000fc80000400000 */
[----:B------:R-:W-:Y:S01]  /*03b0*/  @!P4 FMUL R17, R17, 16777216 ;  /* 0x4b8000001111c820 */ /* 0x000fe20000400000 */
[----:B------:R-:W0:Y:S01]  /*03c0*/  MUFU.RCP R16, R16 ;  /* 0x0000001000107308 */ /* 0x000e220000001000 */
[----:B-1----:R-:W-:-:S07]  /*03d0*/  FSEL R7, R8, 1, P1 ;  /* 0x3f80000008077808 */ /* 0x002fce0000800000 */
[----:B------:R-:W1:Y:S01]  /*03e0*/  MUFU.RCP R17, R17 ;  /* 0x0000001100117308 */ /* 0x000e620000001000 */
[----:B------:R-:W-:Y:S01]  /*03f0*/  FSEL R8, R8, 1, P2 ;  /* 0x3f80000008087808 */ /* 0x000fe20001000000 */
[----:B------:R-:W-:Y:S01]  /*0400*/  @!P3 FMUL R7, R7, 16777216 ;  /* 0x4b8000000707b820 */ /* 0x000fe20000400000 */
[----:B----4-:R-:W-:Y:S01]  /*0410*/  FADD R2, R13, R2 ;  /* 0x000000020d027221 */ /* 0x010fe20000000000 */
[----:B-----5:R-:W-:Y:S02]  /*0420*/  FADD R3, R10, R3 ;  /* 0x000000030a037221 */ /* 0x020fe40000000000 */
[----:B------:R-:W-:Y:S01]  /*0430*/  @!P4 FMUL R8, R8, 16777216 ;  /* 0x4b8000000808c820 */ /* 0x000fe20000400000 */
[----:B0-----:R-:W-:Y:S01]  /*0440*/  FMUL R6, R16, R7 ;  /* 0x0000000710067220 */ /* 0x001fe20000400000 */
[----:B---3--:R-:W-:Y:S01]  /*0450*/  FADD R11, R2, -R11 ;  /* 0x8000000b020b7221 */ /* 0x008fe20000000000 */
[----:B------:R-:W-:Y:S01]  /*0460*/  FADD R18, R3, -R18 ;  /* 0x8000001203127221 */ /* 0x000fe20000000000 */
[----:B-1----:R-:W-:-:S02]  /*0470*/  FMUL R7, R17, R8 ;  /* 0x0000000811077220 */ /* 0x002fc40000400000 */
[----:B------:R-:W-:Y:S02]  /*0480*/  FMUL R6, R11, R6 ;  /* 0x000000060b067220 */ /* 0x000fe40000400000 */
[----:B------:R-:W-:Y:S02]  /*0490*/  FMUL R9, R18, R7 ;  /* 0x0000000712097220 */ /* 0x000fe40000400000 */
[----:B------:R-:W-:Y:S02]  /*04a0*/  FFMA R19, R6, R22, R19 ;  /* 0x0000001606137223 */ /* 0x000fe40000000013 */
[----:B------:R-:W0:Y:S01]  /*04b0*/  LDC.64 R6, c[0x0][0x240] ;  /* 0x00009000ff067b82 */ /* 0x000e220000000a00 */
[----:B------:R-:W-:Y:S02]  /*04c0*/  FFMA R9, R9, R15, R20 ;  /* 0x0000000f09097223 */ /* 0x000fe40000000014 */
[----:B------:R-:W-:-:S03]  /*04d0*/  FSETP.GTU.AND P1, PT, R19, RZ, PT ;  /* 0x000000ff1300720b */ /* 0x000fc60003f2c000 */
[----:B------:R-:W-:Y:S02]  /*04e0*/  FSETP.GTU.AND P2, PT, R9, RZ, PT ;  /* 0x000000ff0900720b */ /* 0x000fe40003f4c000 */
[----:B------:R-:W-:Y:S02]  /*04f0*/  FSEL R8, R19, RZ, P1 ;  /* 0x000000ff13087208 */ /* 0x000fe40000800000 */
[----:B------:R-:W-:Y:S02]  /*0500*/  FSEL R9, R9, RZ, P2 ;  /* 0x000000ff09097208 */ /* 0x000fe40001000000 */
[C---:B------:R-:W-:Y:S02]  /*0510*/  FSETP.GEU.AND P1, PT, R8.reuse, 6, PT ;  /* 0x40c000000800780b */ /* 0x040fe40003f2e000 */
[----:B------:R-:W-:Y:S01]  /*0520*/  FSETP.GEU.AND P2, PT, R9, 6, PT ;  /* 0x40c000000900780b */ /* 0x000fe20003f4e000 */
[----:B------:R1:W-:Y:S01]  /*0530*/  @!P0 STG.E.64 desc[UR4][R4.64], R2 ;  /* 0x0000000204008986 */ /* 0x0003e2000c101b04 */
[----:B------:R-:W-:-:S02]  /*0540*/  FSETP.NAN.AND P3, PT, R8, R8, PT ;  /* 0x000000080800720b */ /* 0x000fc40003f68000 */
[----:B------:R-:W-:Y:S01]  /*0550*/  FSETP.NAN.AND P4, PT, R9, R9, PT ;  /* 0x000000090900720b */ /* 0x000fe20003f88000 */
[----:B0-----:R-:W-:-:S06]  /*0560*/  IMAD.WIDE R6, R0, 0x4, R6 ;  /* 0x0000000400067825 */ /* 0x001fcc00078e0206 */
[----:B------:R-:W-:Y:S02]  /*0570*/  @P1 SEL R8, R8, 0x40c00000, P3 ;  /* 0x40c0000008081807 */ /* 0x000fe40001800000 */
[----:B------:R-:W-:Y:S01]  /*0580*/  @P2 SEL R9, R9, 0x40c00000, P4 ;  /* 0x40c0000009092807 */ /* 0x000fe20002000000 */
[----:B------:R-:W-:Y:S06]  /*0590*/  @P0 EXIT ;  /* 0x000000000000094d */ /* 0x000fec0003800000 */
[----:B------:R-:W-:Y:S01]  /*05a0*/  STG.E.64 desc[UR4][R6.64], R8 ;  /* 0x0000000806007986 */ /* 0x000fe2000c101b04 */
[----:B------:R-:W-:Y:S05]  /*05b0*/  EXIT ;  /* 0x000000000000794d */ /* 0x000fea0003800000 */
.L_x_0:
[----:B------:R-:W-:-:S00]  /*05c0*/  BRA `(.L_x_0) ;  /* 0xfffffffc00fc7947 */ /* 0x000fc0000383ffff */
[----:B------:R-:W-:-:S00]  /*05d0*/  NOP ;  /* 0x0000000000007918 */ /* 0x000fc00000000000 */
        /* <DEDUP_REMOVED lines=10> */
.L_x_1:


//--------------------- .nv.global.init           --------------------------
	.section	.nv.global.init,"aw",@progbits
.nv.global.init:
	.type		_$_str,@object
	.size		_$_str,(_$_str_$_2 - _$_str)
_$_str:
        /*0000*/ 	.byte	0x5f, 0x5f, 0x43, 0x55, 0x44, 0x41, 0x5f, 0x46, 0x54, 0x5a, 0x00
	.type		_$_str_$_2,@object
	.size		_$_str_$_2,(.L_1 - _$_str_$_2)
_$_str_$_2:
        /*000b*/ 	.byte	0x5f, 0x5f, 0x43, 0x55, 0x44, 0x41, 0x5f, 0x50, 0x52, 0x45, 0x43, 0x5f, 0x53, 0x51, 0x52, 0x54
        /*001b*/ 	.byte	0x00
.L_1:


//--------------------- .nv.constant0.triton_poi_fused__native_batch_norm_legit_no_training_convolution_hardtanh_0 --------------------------
	.section	.nv.constant0.triton_poi_fused__native_batch_norm_legit_no_training_convolution_hardtanh_0,"a",@progbits
	.sectionflags	@""
	.align	4
.nv.constant0.triton_poi_fused__native_batch_norm_legit_no_training_convolution_hardtanh_0:
	.zero		588
